//
// Generated by NVIDIA NVVM Compiler
//
// Compiler Build ID: CL-36424714
// Cuda compilation tools, release 13.0, V13.0.88
// Based on NVVM 20.0.0
//

.version 9.0
.target sm_100
.address_size 64

	// .globl	_Z44printSuccessForCorrectExecutionConfigurationv
.extern .func  (.param .b32 func_retval0) vprintf
(
	.param .b64 vprintf_param_0,
	.param .b64 vprintf_param_1
)
;
.global .align 1 .b8 $str[10] = {83, 117, 99, 99, 101, 115, 115, 33, 10};
.global .align 1 .b8 $str$1[59] = {70, 97, 105, 108, 117, 114, 101, 46, 32, 85, 112, 100, 97, 116, 101, 32, 116, 104, 101, 32, 101, 120, 101, 99, 117, 116, 105, 111, 110, 32, 99, 111, 110, 102, 105, 103, 117, 114, 97, 116, 105, 111, 110, 32, 97, 115, 32, 110, 101, 99, 101, 115, 115, 97, 114, 121, 46, 10};

.visible .entry _Z44printSuccessForCorrectExecutionConfigurationv()
{
	.reg .pred 	%p<4>;
	.reg .b32 	%r<7>;
	.reg .b64 	%rd<5>;

	mov.u32 	%r1, %tid.x;
	setp.ne.s32 	%p1, %r1, 15;
	mov.u32 	%r2, %ctaid.x;
	setp.ne.s32 	%p2, %r2, 7;
	or.pred  	%p3, %p1, %p2;
	@%p3 bra 	$L__BB0_2;
	mov.u64 	%rd3, $str;
	cvta.global.u64 	%rd4, %rd3;
	{ // callseq 1, 0
	.param .b64 param0;
	st.param.b64 	[param0], %rd4;
	.param .b64 param1;
	st.param.b64 	[param1], 0;
	.param .b32 retval0;
	call.uni (retval0), 
	vprintf, 
	(
	param0, 
	param1
	);
	ld.param.b32 	%r5, [retval0];
	} // callseq 1
	bra.uni 	$L__BB0_3;
$L__BB0_2:
	mov.u64 	%rd1, $str$1;
	cvta.global.u64 	%rd2, %rd1;
	{ // callseq 0, 0
	.param .b64 param0;
	st.param.b64 	[param0], %rd2;
	.param .b64 param1;
	st.param.b64 	[param1], 0;
	.param .b32 retval0;
	call.uni (retval0), 
	vprintf, 
	(
	param0, 
	param1
	);
	ld.param.b32 	%r3, [retval0];
	} // callseq 0
$L__BB0_3:
	ret;

}


// ===== COMPILED SASS (sm_100) =====

	.target	sm_100

	.elftype	@"ET_EXEC"


//--------------------- .note.nv.tkinfo           --------------------------
	.section	.note.nv.tkinfo,"",@"SHT_NOTE"
	.sectionflags	@"SHF_NOTE_NV_TKINFO"
	.tkinfo
        /*0018*/ 	.word	0x00000002
        /*0030*/ 	.string	""
        /*0030*/ 	.string	"ptxas"
        /*0030*/ 	.string	"Cuda compilation tools, release 13.0, V13.0.88"
        /*0030*/ 	.string	"Build cuda_13.0.r13.0/compiler.36424714_0"
        /*0030*/ 	.string	"-arch sm_100 -m 64 "



//--------------------- .note.nv.cuinfo           --------------------------
	.section	.note.nv.cuinfo,"",@"SHT_NOTE"
	.sectionflags	@"SHF_NOTE_NV_CUINFO"
        /*0018*/ 	.short	0x0002
        /*001a*/ 	.short	0x0064
        /*001c*/ 	.short	0x0082
	.zero		2


//--------------------- .nv.info                  --------------------------
	.section	.nv.info,"",@"SHT_CUDA_INFO"
	.align	4


	//----- nvinfo : EIATTR_REGCOUNT
	.align		4
        /*0000*/ 	.byte	0x04, 0x2f
        /*0002*/ 	.short	(.L_3 - .L_2)
	.align		4
.L_2:
        /*0004*/ 	.word	index@(_Z44printSuccessForCorrectExecutionConfigurationv)
        /*0008*/ 	.word	0x00000018


	//----- nvinfo : EIATTR_FRAME_SIZE
	.align		4
.L_3:
        /*000c*/ 	.byte	0x04, 0x11
        /*000e*/ 	.short	(.L_5 - .L_4)
	.align		4
.L_4:
        /*0010*/ 	.word	index@(_Z44printSuccessForCorrectExecutionConfigurationv)
        /*0014*/ 	.word	0x00000000


	//----- nvinfo : EIATTR_MIN_STACK_SIZE
	.align		4
.L_5:
        /*0018*/ 	.byte	0x04, 0x12
        /*001a*/ 	.short	(.L_7 - .L_6)
	.align		4
.L_6:
        /*001c*/ 	.word	index@(_Z44printSuccessForCorrectExecutionConfigurationv)
        /*0020*/ 	.word	0x00000000
.L_7:


//--------------------- .nv.compat                --------------------------
	.section	.nv.compat,"",@"SHT_CUDA_COMPAT_INFO"
	.align	4
        /*0000*/ 	.byte	0x02, 0x09, 0x00, 0x00, 0x02, 0x02, 0x01, 0x00, 0x02, 0x05, 0x05, 0x00, 0x03, 0x07, 0x01, 0x01
        /*0010*/ 	.byte	0x02, 0x03, 0x00, 0x00, 0x02, 0x06, 0x01, 0x00, 0x04, 0x0b, 0x08, 0x00, 0x09, 0x00, 0x00, 0x00
        /*0020*/ 	.byte	0x00, 0x00, 0x00, 0x00


//--------------------- .nv.info._Z44printSuccessForCorrectExecutionConfigurationv --------------------------
	.section	.nv.info._Z44printSuccessForCorrectExecutionConfigurationv,"",@"SHT_CUDA_INFO"
	.sectionflags	@""
	.align	4


	//----- nvinfo : EIATTR_CUDA_API_VERSION
	.align		4
        /*0000*/ 	.byte	0x04, 0x37
        /*0002*/ 	.short	(.L_9 - .L_8)
.L_8:
        /*0004*/ 	.word	0x00000082


	//----- nvinfo : EIATTR_SPARSE_MMA_MASK
	.align		4
.L_9:
        /*0008*/ 	.byte	0x03, 0x50
        /*000a*/ 	.short	0x0000


	//----- nvinfo : EIATTR_MAXREG_COUNT
	.align		4
        /*000c*/ 	.byte	0x03, 0x1b
        /*000e*/ 	.short	0x00ff


	//----- nvinfo : EIATTR_EXTERNS
	.align		4
        /*0010*/ 	.byte	0x04, 0x0f
        /*0012*/ 	.short	(.L_11 - .L_10)


	//   ....[0]....
	.align		4
.L_10:
        /*0014*/ 	.word	index@(vprintf)


	//----- nvinfo : EIATTR_MERCURY_ISA_VERSION
	.align		4
.L_11:
        /*0018*/ 	.byte	0x03, 0x5f
        /*001a*/ 	.short	0x0101


	//----- nvinfo : EIATTR_VRC_CTA_INIT_COUNT
	.align		4
        /*001c*/ 	.byte	0x02, 0x4a
	.zero		1
	.zero		1


	//----- nvinfo : EIATTR_SYSCALL_OFFSETS
	.align		4
        /*0020*/ 	.byte	0x04, 0x46
        /*0022*/ 	.short	(.L_13 - .L_12)


	//   ....[0]....
.L_12:
        /*0024*/ 	.word	0x000000d0


	//   ....[1]....
        /*0028*/ 	.word	0x00000160


	//----- nvinfo : EIATTR_EXIT_INSTR_OFFSETS
	.align		4
.L_13:
        /*002c*/ 	.byte	0x04, 0x1c
        /*002e*/ 	.short	(.L_15 - .L_14)


	//   ....[0]....
.L_14:
        /*0030*/ 	.word	0x000000e0


	//   ....[1]....
        /*0034*/ 	.word	0x00000170


	//----- nvinfo : EIATTR_CRS_STACK_SIZE
	.align		4
.L_15:
        /*0038*/ 	.byte	0x04, 0x1e
        /*003a*/ 	.short	(.L_17 - .L_16)
.L_16:
        /*003c*/ 	.word	0x00000000


	//----- nvinfo : EIATTR_SW_WAR
	.align		4
.L_17:
        /*0040*/ 	.byte	0x04, 0x36
        /*0042*/ 	.short	(.L_19 - .L_18)
.L_18:
        /*0044*/ 	.word	0x00000008
.L_19:


//--------------------- .nv.callgraph             --------------------------
	.section	.nv.callgraph,"",@"SHT_CUDA_CALLGRAPH"
	.align	4
	.sectionentsize	8
	.align		4
        /*0000*/ 	.word	0x00000000
	.align		4
        /*0004*/ 	.word	0xffffffff
	.align		4
        /*0008*/ 	.word	index@(_Z44printSuccessForCorrectExecutionConfigurationv)
	.align		4
        /*000c*/ 	.word	index@(vprintf)
	.align		4
        /*0010*/ 	.word	0x00000000
	.align		4
        /*0014*/ 	.word	0xfffffffe
	.align		4
        /*0018*/ 	.word	0x00000000
	.align		4
        /*001c*/ 	.word	0xfffffffd
	.align		4
        /*0020*/ 	.word	0x00000000
	.align		4
        /*0024*/ 	.word	0xfffffffc


//--------------------- .nv.constant4             --------------------------
	.section	.nv.constant4,"a",@progbits
	.align	8
	.align		8
.nv.constant4:
        /*0000*/ 	.dword	vprintf
	.align		8
        /*0008*/ 	.dword	$str
	.align		8
        /*0010*/ 	.dword	$str$1


//--------------------- .text._Z44printSuccessForCorrectExecutionConfigurationv --------------------------
	.section	.text._Z44printSuccessForCorrectExecutionConfigurationv,"ax",@progbits
	.align	128
        .global         _Z44printSuccessForCorrectExecutionConfigurationv
        .type           _Z44printSuccessForCorrectExecutionConfigurationv,@function
        .size           _Z44printSuccessForCorrectExecutionConfigurationv,(.L_x_4 - _Z44printSuccessForCorrectExecutionConfigurationv)
        .other          _Z44printSuccessForCorrectExecutionConfigurationv,@"STO_CUDA_ENTRY STV_DEFAULT"
_Z44printSuccessForCorrectExecutionConfigurationv:
.text._Z44printSuccessForCorrectExecutionConfigurationv:
[----:B------:R-:W0:Y:S01]  /*0000*/  LDC R1, c[0x0][0x37c] ;  /* 0x0000df00ff017b82 */ /* 0x000e220000000800 */
[----:B------:R-:W1:Y:S01]  /*0010*/  S2R R2, SR_CTAID.X ;  /* 0x0000000000027919 */ /* 0x000e620000002500 */
[----:B------:R-:W2:Y:S01]  /*0020*/  S2R R0, SR_TID.X ;  /* 0x0000000000007919 */ /* 0x000ea20000002100 */
[----:B-1----:R-:W-:-:S04]  /*0030*/  ISETP.NE.AND P0, PT, R2, 0x7, PT ;  /* 0x000000070200780c */ /* 0x002fc80003f05270 */
[----:B--2---:R-:W-:-:S13]  /*0040*/  ISETP.NE.OR P0, PT, R0, 0xf, P0 ;  /* 0x0000000f0000780c */ /* 0x004fda0000705670 */
[----:B0-----:R-:W-:Y:S05]  /*0050*/  @P0 BRA `(.L_x_0) ;  /* 0x0000000000240947 */ /* 0x001fea0003800000 */
[----:B------:R-:W-:Y:S01]  /*0060*/  MOV R0, 0x0 ;  /* 0x0000000000007802 */ /* 0x000fe20000000f00 */
[----:B------:R-:W0:Y:S01]  /*0070*/  LDCU.64 UR4, c[0x4][0x8] ;  /* 0x01000100ff0477ac */ /* 0x000e220008000a00 */
[----:B------:R-:W-:Y:S02]  /*0080*/  CS2R R6, SRZ ;  /* 0x0000000000067805 */ /* 0x000fe4000001ff00 */
[----:B------:R1:W2:Y:S01]  /*0090*/  LDC.64 R2, c[0x4][R0] ;  /* 0x0100000000027b82 */ /* 0x0002a20000000a00 */
[----:B0-----:R-:W-:Y:S02]  /*00a0*/  IMAD.U32 R4, RZ, RZ, UR4 ;  /* 0x00000004ff047e24 */ /* 0x001fe4000f8e00ff */
[----:B-1----:R-:W-:-:S07]  /*00b0*/  IMAD.U32 R5, RZ, RZ, UR5 ;  /* 0x00000005ff057e24 */ /* 0x002fce000f8e00ff */
[----:B------:R-:W-:-:S07]  /*00c0*/  LEPC R20, `(.L_x_1) ;  /* 0x000000001014794e */ /* 0x000fce0000000000 */
[----:B--2---:R-:W-:Y:S05]  /*00d0*/  CALL.ABS.NOINC R2 ;  /* 0x0000000002007343 */ /* 0x004fea0003c00000 */
.L_x_1:
[----:B------:R-:W-:Y:S05]  /*00e0*/  EXIT ;  /* 0x000000000000794d */ /* 0x000fea0003800000 */
.L_x_0:
        /* <DEDUP_REMOVED lines=8> */
.L_x_2:
[----:B------:R-:W-:Y:S05]  /*0170*/  EXIT ;  /* 0x000000000000794d */ /* 0x000fea0003800000 */
.L_x_3:
[----:B------:R-:W-:-:S00]  /*0180*/  BRA `(.L_x_3) ;  /* 0xfffffffc00fc7947 */ /* 0x000fc0000383ffff */
[----:B------:R-:W-:-:S00]  /*0190*/  NOP ;  /* 0x0000000000007918 */ /* 0x000fc00000000000 */
        /* <DEDUP_REMOVED lines=14> */
.L_x_4:


//--------------------- .nv.global.init           --------------------------
	.section	.nv.global.init,"aw",@progbits
.nv.global.init:
	.type		$str,@object
	.size		$str,($str$1 - $str)
$str:
        /*0000*/ 	.byte	0x53, 0x75, 0x63, 0x63, 0x65, 0x73, 0x73, 0x21, 0x0a, 0x00
	.type		$str$1,@object
	.size		$str$1,(.L_1 - $str$1)
$str$1:
        /*000a*/ 	.byte	0x46, 0x61, 0x69, 0x6c, 0x75, 0x72, 0x65, 0x2e, 0x20, 0x55, 0x70, 0x64, 0x61, 0x74, 0x65, 0x20
        /*001a*/ 	.byte	0x74, 0x68, 0x65, 0x20, 0x65, 0x78, 0x65, 0x63, 0x75, 0x74, 0x69, 0x6f, 0x6e, 0x20, 0x63, 0x6f
        /*002a*/ 	.byte	0x6e, 0x66, 0x69, 0x67, 0x75, 0x72, 0x61, 0x74, 0x69, 0x6f, 0x6e, 0x20, 0x61, 0x73, 0x20, 0x6e
        /*003a*/ 	.byte	0x65, 0x63, 0x65, 0x73, 0x73, 0x61, 0x72, 0x79, 0x2e, 0x0a, 0x00
.L_1:


//--------------------- .nv.shared.reserved.0     --------------------------
	.section	.nv.shared.reserved.0,"aw",@nobits
	.weak		__nv_reservedSMEM_offset_0_alias
	.size		__nv_reservedSMEM_offset_0_alias, 0, 64
	.other		__nv_reservedSMEM_offset_0_alias,@"STO_CUDA_RESERVED_SHARED STV_DEFAULT"
__nv_reservedSMEM_offset_0_alias:
	.zero		0
	.zero		64


//--------------------- .nv.constant0._Z44printSuccessForCorrectExecutionConfigurationv --------------------------
	.section	.nv.constant0._Z44printSuccessForCorrectExecutionConfigurationv,"a",@progbits
	.sectionflags	@""
	.align	4
.nv.constant0._Z44printSuccessForCorrectExecutionConfigurationv:
	.zero		896


//--------------------- SYMBOLS --------------------------

	.type		.nv.reservedSmem.offset0,@object
	.size		.nv.reservedSmem.offset0,0x4
	.type		vprintf,@function
